//
// Generated by NVIDIA NVVM Compiler
//
// Compiler Build ID: CL-36424714
// Cuda compilation tools, release 13.0, V13.0.88
// Based on NVVM 20.0.0
//

.version 9.0
.target sm_100
.address_size 64

	// .globl	_Z18mult_matrix_kerneliii

.visible .entry _Z18mult_matrix_kerneliii(
	.param .u32 _Z18mult_matrix_kerneliii_param_0,
	.param .u32 _Z18mult_matrix_kerneliii_param_1,
	.param .u32 _Z18mult_matrix_kerneliii_param_2
)
{


	ret;

}


// ===== COMPILED SASS (sm_100) =====

	.target	sm_100

	.elftype	@"ET_EXEC"


//--------------------- .note.nv.tkinfo           --------------------------
	.section	.note.nv.tkinfo,"",@"SHT_NOTE"
	.sectionflags	@"SHF_NOTE_NV_TKINFO"
	.tkinfo
        /*0018*/ 	.word	0x00000002
        /*0030*/ 	.string	""
        /*0030*/ 	.string	"ptxas"
        /*0030*/ 	.string	"Cuda compilation tools, release 13.0, V13.0.88"
        /*0030*/ 	.string	"Build cuda_13.0.r13.0/compiler.36424714_0"
        /*0030*/ 	.string	"-arch sm_100 -m 64 "



//--------------------- .note.nv.cuinfo           --------------------------
	.section	.note.nv.cuinfo,"",@"SHT_NOTE"
	.sectionflags	@"SHF_NOTE_NV_CUINFO"
        /*0018*/ 	.short	0x0002
        /*001a*/ 	.short	0x0064
        /*001c*/ 	.short	0x0082
	.zero		2


//--------------------- .nv.info                  --------------------------
	.section	.nv.info,"",@"SHT_CUDA_INFO"
	.align	4


	//----- nvinfo : EIATTR_REGCOUNT
	.align		4
        /*0000*/ 	.byte	0x04, 0x2f
        /*0002*/ 	.short	(.L_1 - .L_0)
	.align		4
.L_0:
        /*0004*/ 	.word	index@(_Z18mult_matrix_kerneliii)
        /*0008*/ 	.word	0x00000004


	//----- nvinfo : EIATTR_FRAME_SIZE
	.align		4
.L_1:
        /*000c*/ 	.byte	0x04, 0x11
        /*000e*/ 	.short	(.L_3 - .L_2)
	.align		4
.L_2:
        /*0010*/ 	.word	index@(_Z18mult_matrix_kerneliii)
        /*0014*/ 	.word	0x00000000


	//----- nvinfo : EIATTR_MIN_STACK_SIZE
	.align		4
.L_3:
        /*0018*/ 	.byte	0x04, 0x12
        /*001a*/ 	.short	(.L_5 - .L_4)
	.align		4
.L_4:
        /*001c*/ 	.word	index@(_Z18mult_matrix_kerneliii)
        /*0020*/ 	.word	0x00000000
.L_5:


//--------------------- .nv.compat                --------------------------
	.section	.nv.compat,"",@"SHT_CUDA_COMPAT_INFO"
	.align	4
        /*0000*/ 	.byte	0x02, 0x09, 0x00, 0x00, 0x02, 0x02, 0x01, 0x00, 0x02, 0x05, 0x05, 0x00, 0x03, 0x07, 0x01, 0x01
        /*0010*/ 	.byte	0x02, 0x03, 0x00, 0x00, 0x02, 0x06, 0x01, 0x00, 0x04, 0x0b, 0x08, 0x00, 0x09, 0x00, 0x00, 0x00
        /*0020*/ 	.byte	0x00, 0x00, 0x00, 0x00


//--------------------- .nv.info._Z18mult_matrix_kerneliii --------------------------
	.section	.nv.info._Z18mult_matrix_kerneliii,"",@"SHT_CUDA_INFO"
	.sectionflags	@""
	.align	4


	//----- nvinfo : EIATTR_CUDA_API_VERSION
	.align		4
        /*0000*/ 	.byte	0x04, 0x37
        /*0002*/ 	.short	(.L_7 - .L_6)
.L_6:
        /*0004*/ 	.word	0x00000082


	//----- nvinfo : EIATTR_KPARAM_INFO
	.align		4
.L_7:
        /*0008*/ 	.byte	0x04, 0x17
        /*000a*/ 	.short	(.L_9 - .L_8)
.L_8:
        /*000c*/ 	.word	0x00000000
        /*0010*/ 	.short	0x0002
        /*0012*/ 	.short	0x0008
        /*0014*/ 	.byte	0x00, 0xf0, 0x11, 0x00


	//----- nvinfo : EIATTR_KPARAM_INFO
	.align		4
.L_9:
        /*0018*/ 	.byte	0x04, 0x17
        /*001a*/ 	.short	(.L_11 - .L_10)
.L_10:
        /*001c*/ 	.word	0x00000000
        /*0020*/ 	.short	0x0001
        /*0022*/ 	.short	0x0004
        /*0024*/ 	.byte	0x00, 0xf0, 0x11, 0x00


	//----- nvinfo : EIATTR_KPARAM_INFO
	.align		4
.L_11:
        /*0028*/ 	.byte	0x04, 0x17
        /*002a*/ 	.short	(.L_13 - .L_12)
.L_12:
        /*002c*/ 	.word	0x00000000
        /*0030*/ 	.short	0x0000
        /*0032*/ 	.short	0x0000
        /*0034*/ 	.byte	0x00, 0xf0, 0x11, 0x00


	//----- nvinfo : EIATTR_SPARSE_MMA_MASK
	.align		4
.L_13:
        /*0038*/ 	.byte	0x03, 0x50
        /*003a*/ 	.short	0x0000


	//----- nvinfo : EIATTR_MAXREG_COUNT
	.align		4
        /*003c*/ 	.byte	0x03, 0x1b
        /*003e*/ 	.short	0x00ff


	//----- nvinfo : EIATTR_MERCURY_ISA_VERSION
	.align		4
        /*0040*/ 	.byte	0x03, 0x5f
        /*0042*/ 	.short	0x0101


	//----- nvinfo : EIATTR_VRC_CTA_INIT_COUNT
	.align		4
        /*0044*/ 	.byte	0x02, 0x4a
	.zero		1
	.zero		1


	//----- nvinfo : EIATTR_EXIT_INSTR_OFFSETS
	.align		4
        /*0048*/ 	.byte	0x04, 0x1c
        /*004a*/ 	.short	(.L_15 - .L_14)


	//   ....[0]....
.L_14:
        /*004c*/ 	.word	0x00000010


	//----- nvinfo : EIATTR_CBANK_PARAM_SIZE
	.align		4
.L_15:
        /*0050*/ 	.byte	0x03, 0x19
        /*0052*/ 	.short	0x000c


	//----- nvinfo : EIATTR_PARAM_CBANK
	.align		4
        /*0054*/ 	.byte	0x04, 0x0a
        /*0056*/ 	.short	(.L_17 - .L_16)
	.align		4
.L_16:
        /*0058*/ 	.word	index@(.nv.constant0._Z18mult_matrix_kerneliii)
        /*005c*/ 	.short	0x0380
        /*005e*/ 	.short	0x000c


	//----- nvinfo : EIATTR_SW_WAR
	.align		4
.L_17:
        /*0060*/ 	.byte	0x04, 0x36
        /*0062*/ 	.short	(.L_19 - .L_18)
.L_18:
        /*0064*/ 	.word	0x00000008
.L_19:


//--------------------- .nv.callgraph             --------------------------
	.section	.nv.callgraph,"",@"SHT_CUDA_CALLGRAPH"
	.align	4
	.sectionentsize	8
	.align		4
        /*0000*/ 	.word	0x00000000
	.align		4
        /*0004*/ 	.word	0xffffffff
	.align		4
        /*0008*/ 	.word	0x00000000
	.align		4
        /*000c*/ 	.word	0xfffffffe
	.align		4
        /*0010*/ 	.word	0x00000000
	.align		4
        /*0014*/ 	.word	0xfffffffd
	.align		4
        /*0018*/ 	.word	0x00000000
	.align		4
        /*001c*/ 	.word	0xfffffffc


//--------------------- .text._Z18mult_matrix_kerneliii --------------------------
	.section	.text._Z18mult_matrix_kerneliii,"ax",@progbits
	.align	128
        .global         _Z18mult_matrix_kerneliii
        .type           _Z18mult_matrix_kerneliii,@function
        .size           _Z18mult_matrix_kerneliii,(.L_x_1 - _Z18mult_matrix_kerneliii)
        .other          _Z18mult_matrix_kerneliii,@"STO_CUDA_ENTRY STV_DEFAULT"
_Z18mult_matrix_kerneliii:
.text._Z18mult_matrix_kerneliii:
[----:B------:R-:W-:Y:S01]  /*0000*/  LDC R1, c[0x0][0x37c] ;  /* 0x0000df00ff017b82 */ /* 0x000fe20000000800 */
[----:B------:R-:W-:Y:S05]  /*0010*/  EXIT ;  /* 0x000000000000794d */ /* 0x000fea0003800000 */
.L_x_0:
[----:B------:R-:W-:-:S00]  /*0020*/  BRA `(.L_x_0) ;  /* 0xfffffffc00fc7947 */ /* 0x000fc0000383ffff */
[----:B------:R-:W-:-:S00]  /*0030*/  NOP ;  /* 0x0000000000007918 */ /* 0x000fc00000000000 */
        /* <DEDUP_REMOVED lines=12> */
.L_x_1:


//--------------------- .nv.shared.reserved.0     --------------------------
	.section	.nv.shared.reserved.0,"aw",@nobits
	.weak		__nv_reservedSMEM_offset_0_alias
	.size		__nv_reservedSMEM_offset_0_alias, 0, 64
	.other		__nv_reservedSMEM_offset_0_alias,@"STO_CUDA_RESERVED_SHARED STV_DEFAULT"
__nv_reservedSMEM_offset_0_alias:
	.zero		0
	.zero		64


//--------------------- .nv.constant0._Z18mult_matrix_kerneliii --------------------------
	.section	.nv.constant0._Z18mult_matrix_kerneliii,"a",@progbits
	.sectionflags	@""
	.align	4
.nv.constant0._Z18mult_matrix_kerneliii:
	.zero		908


//--------------------- SYMBOLS --------------------------

	.type		.nv.reservedSmem.offset0,@object
	.size		.nv.reservedSmem.offset0,0x4
